	.headerflags	@"EF_CUDA_TEXMODE_UNIFIED EF_CUDA_64BIT_ADDRESS EF_CUDA_ACCELERATORS EF_CUDA_SM90 EF_CUDA_VIRTUAL_SM(EF_CUDA_SM90)"
	.elftype	@"ET_EXEC"


//--------------------- .nv.info                  --------------------------
	.section	.nv.info,"",@"SHT_CUDA_INFO"
	.align	4


	//----- nvinfo : EIATTR_REGCOUNT
	.align		4
        /*0000*/ 	.byte	0x04, 0x2f
        /*0002*/ 	.short	(.L_1 - .L_0)
	.align		4
.L_0:
        /*0004*/ 	.word	index@(triton_poi_fused__weight_norm_interface_convolution_6)
        /*0008*/ 	.word	0x00000018


	//----- nvinfo : EIATTR_MIN_STACK_SIZE
	.align		4
.L_1:
        /*000c*/ 	.byte	0x04, 0x12
        /*000e*/ 	.short	(.L_3 - .L_2)
	.align		4
.L_2:
        /*0010*/ 	.word	index@(triton_poi_fused__weight_norm_interface_convolution_6)
        /*0014*/ 	.word	0x00000000


	//----- nvinfo : EIATTR_FRAME_SIZE
	.align		4
.L_3:
        /*0018*/ 	.byte	0x04, 0x11
        /*001a*/ 	.short	(.L_5 - .L_4)
	.align		4
.L_4:
        /*001c*/ 	.word	index@(triton_poi_fused__weight_norm_interface_convolution_6)
        /*0020*/ 	.word	0x00000000


	//----- nvinfo : EIATTR_MIN_STACK_SIZE
	.align		4
.L_5:
        /*0024*/ 	.byte	0x04, 0x12
        /*0026*/ 	.short	(.L_7 - .L_6)
	.align		4
.L_6:
        /*0028*/ 	.word	index@(triton_poi_fused__weight_norm_interface_convolution_6)
        /*002c*/ 	.word	0x00000000
.L_7:


//--------------------- .nv.info.triton_poi_fused__weight_norm_interface_convolution_6 --------------------------
	.section	.nv.info.triton_poi_fused__weight_norm_interface_convolution_6,"",@"SHT_CUDA_INFO"
	.sectionflags	@""
	.align	4


	//----- nvinfo : EIATTR_CUDA_API_VERSION
	.align		4
        /*0000*/ 	.byte	0x04, 0x37
        /*0002*/ 	.short	(.L_9 - .L_8)
.L_8:
        /*0004*/ 	.word	0x0000007c


	//----- nvinfo : EIATTR_KPARAM_INFO
	.align		4
.L_9:
        /*0008*/ 	.byte	0x04, 0x17
        /*000a*/ 	.short	(.L_11 - .L_10)
.L_10:
        /*000c*/ 	.word	0x00000000
        /*0010*/ 	.short	0x0006
        /*0012*/ 	.short	0x002c
        /*0014*/ 	.byte	0x00, 0xf0, 0x11, 0x00


	//----- nvinfo : EIATTR_KPARAM_INFO
	.align		4
.L_11:
        /*0018*/ 	.byte	0x04, 0x17
        /*001a*/ 	.short	(.L_13 - .L_12)
.L_12:
        /*001c*/ 	.word	0x00000000
        /*0020*/ 	.short	0x0005
        /*0022*/ 	.short	0x0028
        /*0024*/ 	.byte	0x00, 0xf0, 0x11, 0x00


	//----- nvinfo : EIATTR_KPARAM_INFO
	.align		4
.L_13:
        /*0028*/ 	.byte	0x04, 0x17
        /*002a*/ 	.short	(.L_15 - .L_14)
.L_14:
        /*002c*/ 	.word	0x00000000
        /*0030*/ 	.short	0x0004
        /*0032*/ 	.short	0x0020
        /*0034*/ 	.byte	0x00, 0xf4, 0x21, 0x00


	//----- nvinfo : EIATTR_KPARAM_INFO
	.align		4
.L_15:
        /*0038*/ 	.byte	0x04, 0x17
        /*003a*/ 	.short	(.L_17 - .L_16)
.L_16:
        /*003c*/ 	.word	0x00000000
        /*0040*/ 	.short	0x0003
        /*0042*/ 	.short	0x0018
        /*0044*/ 	.byte	0x00, 0xf4, 0x21, 0x00


	//----- nvinfo : EIATTR_KPARAM_INFO
	.align		4
.L_17:
        /*0048*/ 	.byte	0x04, 0x17
        /*004a*/ 	.short	(.L_19 - .L_18)
.L_18:
        /*004c*/ 	.word	0x00000000
        /*0050*/ 	.short	0x0002
        /*0052*/ 	.short	0x0010
        /*0054*/ 	.byte	0x00, 0xf4, 0x21, 0x00


	//----- nvinfo : EIATTR_KPARAM_INFO
	.align		4
.L_19:
        /*0058*/ 	.byte	0x04, 0x17
        /*005a*/ 	.short	(.L_21 - .L_20)
.L_20:
        /*005c*/ 	.word	0x00000000
        /*0060*/ 	.short	0x0001
        /*0062*/ 	.short	0x0008
        /*0064*/ 	.byte	0x00, 0xf4, 0x21, 0x00


	//----- nvinfo : EIATTR_KPARAM_INFO
	.align		4
.L_21:
        /*0068*/ 	.byte	0x04, 0x17
        /*006a*/ 	.short	(.L_23 - .L_22)
.L_22:
        /*006c*/ 	.word	0x00000000
        /*0070*/ 	.short	0x0000
        /*0072*/ 	.short	0x0000
        /*0074*/ 	.byte	0x00, 0xf4, 0x21, 0x00


	//----- nvinfo : EIATTR_SPARSE_MMA_MASK
	.align		4
.L_23:
        /*0078*/ 	.byte	0x03, 0x50
        /*007a*/ 	.short	0x0000


	//----- nvinfo : EIATTR_MAXREG_COUNT
	.align		4
        /*007c*/ 	.byte	0x03, 0x1b
        /*007e*/ 	.short	0x00ff


	//----- nvinfo : EIATTR_EXIT_INSTR_OFFSETS
	.align		4
        /*0080*/ 	.byte	0x04, 0x1c
        /*0082*/ 	.short	(.L_25 - .L_24)


	//   ....[0]....
.L_24:
        /*0084*/ 	.word	0x00000650


	//   ....[1]....
        /*0088*/ 	.word	0x00000670


	//----- nvinfo : EIATTR_REQNTID
	.align		4
.L_25:
        /*008c*/ 	.byte	0x04, 0x10
        /*008e*/ 	.short	(.L_27 - .L_26)
.L_26:
        /*0090*/ 	.word	0x00000080
        /*0094*/ 	.word	0x00000001
        /*0098*/ 	.word	0x00000001


	//----- nvinfo : EIATTR_CBANK_PARAM_SIZE
	.align		4
.L_27:
        /*009c*/ 	.byte	0x03, 0x19
        /*009e*/ 	.short	0x0030


	//----- nvinfo : EIATTR_PARAM_CBANK
	.align		4
        /*00a0*/ 	.byte	0x04, 0x0a
        /*00a2*/ 	.short	(.L_29 - .L_28)
	.align		4
.L_28:
        /*00a4*/ 	.word	index@(.nv.constant0.triton_poi_fused__weight_norm_interface_convolution_6)
        /*00a8*/ 	.short	0x0210
        /*00aa*/ 	.short	0x0030


	//----- nvinfo : EIATTR_SW_WAR
	.align		4
.L_29:
        /*00ac*/ 	.byte	0x04, 0x36
        /*00ae*/ 	.short	(.L_31 - .L_30)
.L_30:
        /*00b0*/ 	.word	0x00000008
.L_31:


//--------------------- .nv.callgraph             --------------------------
	.section	.nv.callgraph,"",@"SHT_CUDA_CALLGRAPH"
	.align	4
	.sectionentsize	8
	.align		4
        /*0000*/ 	.word	0x00000000
	.align		4
        /*0004*/ 	.word	0xffffffff
	.align		4
        /*0008*/ 	.word	0x00000000
	.align		4
        /*000c*/ 	.word	0xfffffffe
	.align		4
        /*0010*/ 	.word	0x00000000
	.align		4
        /*0014*/ 	.word	0xfffffffd
	.align		4
        /*0018*/ 	.word	0x00000000
	.align		4
        /*001c*/ 	.word	0xfffffffc


//--------------------- .text.triton_poi_fused__weight_norm_interface_convolution_6 --------------------------
	.section	.text.triton_poi_fused__weight_norm_interface_convolution_6,"ax",@progbits
	.sectionflags	@"SHF_BARRIERS=1"
	.align	128
        .global         triton_poi_fused__weight_norm_interface_convolution_6
        .type           triton_poi_fused__weight_norm_interface_convolution_6,@function
        .size           triton_poi_fused__weight_norm_interface_convolution_6,(.L_x_1 - triton_poi_fused__weight_norm_interface_convolution_6)
        .other          triton_poi_fused__weight_norm_interface_convolution_6,@"STO_CUDA_ENTRY STV_DEFAULT"
triton_poi_fused__weight_norm_interface_convolution_6:
.text.triton_poi_fused__weight_norm_interface_convolution_6:
[----:B------:R-:W0:Y:S02]  /*0000*/  LDC R1, c[0x0][0x28] ;  /* 0x00000a00ff017b82 */ /* 0x000e240000000800 */
[----:B------:R-:W1:Y:S01]  /*0010*/  S2R R4, SR_CTAID.Y ;  /* 0x0000000000047919 */ /* 0x000e620000002600 */
[----:B------:R-:W2:Y:S01]  /*0020*/  LDC.64 R8, c[0x0][0x210] ;  /* 0x00008400ff087b82 */ /* 0x000ea20000000a00 */
[----:B------:R-:W-:Y:S01]  /*0030*/  ULDC.64 UR6, c[0x0][0x208] ;  /* 0x0000820000067ab9 */ /* 0x000fe20000000a00 */
[----:B------:R-:W3:Y:S01]  /*0040*/  S2R R5, SR_TID.X ;  /* 0x0000000000057919 */ /* 0x000ee20000002100 */
[----:B------:R-:W4:Y:S01]  /*0050*/  S2R R6, SR_CTAID.X ;  /* 0x0000000000067919 */ /* 0x000f220000002500 */
[----:B-1----:R-:W-:Y:S02]  /*0060*/  IMAD.SHL.U32 R4, R4, 0x80, RZ ;  /* 0x0000008004047824 */ /* 0x002fe400078e00ff */
[----:B---3--:R-:W-:Y:S01]  /*0070*/  IMAD.SHL.U32 R7, R5, 0x2, RZ ;  /* 0x0000000205077824 */ /* 0x008fe200078e00ff */
[----:B------:R-:W-:Y:S01]  /*0080*/  SHF.R.U32.HI R13, RZ, 0x6, R5 ;  /* 0x00000006ff0d7819 */ /* 0x000fe20000011605 */
[----:B----4-:R-:W-:-:S03]  /*0090*/  IMAD.SHL.U32 R6, R6, 0x2, RZ ;  /* 0x0000000206067824 */ /* 0x010fc600078e00ff */
[----:B------:R-:W-:Y:S02]  /*00a0*/  LOP3.LUT R0, R4, 0x7e, R7, 0xf8, !PT ;  /* 0x0000007e04007812 */ /* 0x000fe400078ef807 */
[----:B------:R-:W-:-:S03]  /*00b0*/  SGXT.U32 R13, R13, 0x1 ;  /* 0x000000010d0d781a */ /* 0x000fc60000000000 */
[----:B------:R-:W-:Y:S01]  /*00c0*/  IMAD.HI R3, R0, 0x2aaaaaab, RZ ;  /* 0x2aaaaaab00037827 */ /* 0x000fe200078e02ff */
[----:B------:R-:W-:-:S04]  /*00d0*/  LOP3.LUT R2, R6, R13, RZ, 0xfc, !PT ;  /* 0x0000000d06027212 */ /* 0x000fc800078efcff */
[----:B------:R-:W-:Y:S02]  /*00e0*/  LEA.HI R3, R3, R3, RZ, 0x1 ;  /* 0x0000000303037211 */ /* 0x000fe400078f08ff */
[----:B------:R-:W-:-:S03]  /*00f0*/  ISETP.GE.AND P0, PT, R2, 0x19, PT ;  /* 0x000000190200780c */ /* 0x000fc60003f06270 */
[----:B------:R-:W-:Y:S01]  /*0100*/  IMAD R11, R3, -0x6, R0 ;  /* 0xfffffffa030b7824 */ /* 0x000fe200078e0200 */
[----:B------:R-:W-:-:S03]  /*0110*/  ISETP.LT.AND P0, PT, R0, 0x60, !P0 ;  /* 0x000000600000780c */ /* 0x000fc60004701270 */
[----:B------:R-:W-:-:S04]  /*0120*/  IMAD R0, R2, 0x6, R11 ;  /* 0x0000000602007824 */ /* 0x000fc800078e020b */
[----:B------:R-:W-:Y:S01]  /*0130*/  IMAD R0, R3, 0x96, R0 ;  /* 0x0000009603007824 */ /* 0x000fe200078e0200 */
[----:B------:R-:W-:-:S03]  /*0140*/  CS2R R2, SRZ ;  /* 0x0000000000027805 */ /* 0x000fc6000001ff00 */
[----:B--2---:R-:W-:Y:S01]  /*0150*/  IMAD.WIDE R10, R0, 0x4, R8 ;  /* 0x00000004000a7825 */ /* 0x004fe200078e0208 */
[----:B------:R-:W1:Y:S04]  /*0160*/  S2UR UR5, SR_CgaCtaId ;  /* 0x00000000000579c3 */ /* 0x000e680000008800 */
[----:B------:R2:W3:Y:S01]  /*0170*/  @P0 LDG.E.EL.64 R2, desc[UR6][R10.64] ;  /* 0x000000060a020981 */ /* 0x0004e2000c2e1b00 */
[----:B------:R-:W-:Y:S01]  /*0180*/  IMAD.SHL.U32 R14, R5, 0x4, RZ ;  /* 0x00000004050e7824 */ /* 0x000fe200078e00ff */
[----:B------:R-:W-:Y:S01]  /*0190*/  UMOV UR4, 0x400 ;  /* 0x0000040000047882 */ /* 0x000fe20000000000 */
[----:B------:R-:W-:Y:S01]  /*01a0*/  LOP3.LUT R12, R4, 0x7f, R5, 0xf8, !PT ;  /* 0x0000007f040c7812 */ /* 0x000fe200078ef805 */
[----:B------:R-:W2:Y:S02]  /*01b0*/  LDC.64 R8, c[0x0][0x220] ;  /* 0x00008800ff087b82 */ /* 0x000ea40000000a00 */
[----:B------:R-:W-:-:S02]  /*01c0*/  LOP3.LUT R14, R14, 0xfc, RZ, 0xc0, !PT ;  /* 0x000000fc0e0e7812 */ /* 0x000fc400078ec0ff */
[C---:B------:R-:W-:Y:S01]  /*01d0*/  ISETP.GE.AND P1, PT, R12.reuse, 0x60, PT ;  /* 0x000000600c00780c */ /* 0x040fe20003f26270 */
[----:B------:R-:W-:Y:S01]  /*01e0*/  IMAD.HI R12, R12, 0x2aaaaaab, RZ ;  /* 0x2aaaaaab0c0c7827 */ /* 0x000fe200078e02ff */
[----:B------:R-:W-:-:S04]  /*01f0*/  LOP3.LUT R15, R14, R13, RZ, 0xfc, !PT ;  /* 0x0000000d0e0f7212 */ /* 0x000fc800078efcff */
[----:B------:R-:W-:Y:S01]  /*0200*/  LEA.HI R13, R12, R12, RZ, 0x1 ;  /* 0x0000000c0c0d7211 */ /* 0x000fe200078f08ff */
[----:B------:R-:W-:Y:S01]  /*0210*/  IMAD.MOV.U32 R12, RZ, RZ, RZ ;  /* 0x000000ffff0c7224 */ /* 0x000fe200078e00ff */
[----:B-1----:R-:W-:-:S06]  /*0220*/  UPRMT UR4, UR5, 0x654, UR4 ;  /* 0x0000065405047896 */ /* 0x002fcc0008000004 */
[----:B------:R-:W-:Y:S01]  /*0230*/  LEA R14, R14, UR4, 0x1 ;  /* 0x000000040e0e7c11 */ /* 0x000fe2000f8e08ff */
[----:B--2---:R-:W-:Y:S02]  /*0240*/  IMAD.WIDE R10, R13, 0x4, R8 ;  /* 0x000000040d0a7825 */ /* 0x004fe400078e0208 */
[----:B------:R-:W1:Y:S02]  /*0250*/  LDC.64 R8, c[0x0][0x218] ;  /* 0x00008600ff087b82 */ /* 0x000e640000000a00 */
[----:B------:R-:W-:Y:S02]  /*0260*/  IMAD R14, R15, 0x4, R14 ;  /* 0x000000040f0e7824 */ /* 0x000fe400078e020e */
[----:B------:R-:W-:Y:S02]  /*0270*/  IMAD.MOV.U32 R15, RZ, RZ, RZ ;  /* 0x000000ffff0f7224 */ /* 0x000fe400078e00ff */
[----:B-1----:R-:W-:Y:S01]  /*0280*/  IMAD.WIDE R8, R13, 0x4, R8 ;  /* 0x000000040d087825 */ /* 0x002fe200078e0208 */
[----:B---3--:R-:W-:Y:S04]  /*0290*/  STS [R14], R2 ;  /* 0x000000020e007388 */ /* 0x008fe80000000800 */
[----:B------:R-:W-:Y:S01]  /*02a0*/  STS [R14+0xc], R3 ;  /* 0x00000c030e007388 */ /* 0x000fe20000000800 */
[----:B------:R-:W-:Y:S06]  /*02b0*/  BAR.SYNC.DEFER_BLOCKING 0x0 ;  /* 0x0000000000007b1d */ /* 0x000fec0000010000 */
[----:B------:R1:W2:Y:S04]  /*02c0*/  @!P1 LDG.E.EL R12, desc[UR6][R10.64] ;  /* 0x000000060a0c9981 */ /* 0x0002a8000c2e1900 */
[----:B------:R3:W4:Y:S01]  /*02d0*/  @!P1 LDG.E.EL R15, desc[UR6][R8.64] ;  /* 0x00000006080f9981 */ /* 0x000722000c2e1900 */
[----:B------:R-:W-:-:S04]  /*02e0*/  SHF.R.U32.HI R13, RZ, 0x1, R5 ;  /* 0x00000001ff0d7819 */ /* 0x000fc80000011605 */
[----:B------:R-:W-:Y:S02]  /*02f0*/  SGXT.U32 R13, R13, 0x6 ;  /* 0x000000060d0d781a */ /* 0x000fe40000000000 */
[----:B-1----:R-:W-:Y:S02]  /*0300*/  LOP3.LUT R10, R7, 0x100, RZ, 0xfc, !PT ;  /* 0x00000100070a7812 */ /* 0x002fe400078efcff */
[----:B------:R-:W-:Y:S02]  /*0310*/  LEA R17, R13, UR4, 0x3 ;  /* 0x000000040d117c11 */ /* 0x000fe4000f8e18ff */
[----:B------:R-:W-:Y:S02]  /*0320*/  LOP3.LUT R10, R10, 0x1fc, RZ, 0xc0, !PT ;  /* 0x000001fc0a0a7812 */ /* 0x000fe400078ec0ff */
[----:B---3--:R-:W-:Y:S02]  /*0330*/  LOP3.LUT R9, R7, 0xfc, RZ, 0xc0, !PT ;  /* 0x000000fc07097812 */ /* 0x008fe400078ec0ff */
[----:B------:R-:W-:-:S02]  /*0340*/  LOP3.LUT R8, R5, 0x7f, RZ, 0xc0, !PT ;  /* 0x0000007f05087812 */ /* 0x000fc400078ec0ff */
[----:B------:R-:W-:Y:S01]  /*0350*/  LOP3.LUT R7, R7, 0x7e, RZ, 0xc0, !PT ;  /* 0x0000007e07077812 */ /* 0x000fe200078ec0ff */
[----:B------:R-:W-:Y:S01]  /*0360*/  VIADD R11, R9, UR4 ;  /* 0x00000004090b7c36 */ /* 0x000fe20008000000 */
[----:B------:R-:W-:-:S03]  /*0370*/  LOP3.LUT R9, R13, 0x40, RZ, 0xfc, !PT ;  /* 0x000000400d097812 */ /* 0x000fc600078efcff */
[----:B------:R-:W-:Y:S01]  /*0380*/  IMAD R11, R8, 0x4, R11 ;  /* 0x00000004080b7824 */ /* 0x000fe200078e020b */
[----:B------:R-:W-:-:S04]  /*0390*/  LEA R18, R9, UR4, 0x3 ;  /* 0x0000000409127c11 */ /* 0x000fc8000f8e18ff */
[----:B------:R1:W-:Y:S01]  /*03a0*/  LDS R14, [R11] ;  /* 0x000000000b0e7984 */ /* 0x0003e20000000800 */
[C---:B--2---:R-:W-:Y:S02]  /*03b0*/  FSETP.GT.AND P1, PT, |R12|.reuse, 8.50705917302346158658e+37, PT ;  /* 0x7e8000000c00780b */ /* 0x044fe40003f24200 */
[----:B------:R-:W-:-:S11]  /*03c0*/  FSETP.GEU.AND P2, PT, |R12|, 1.175494350822287508e-38, PT ;  /* 0x008000000c00780b */ /* 0x000fd60003f4e200 */
[----:B------:R-:W-:Y:S01]  /*03d0*/  @P1 FMUL R12, R12, 0.25 ;  /* 0x3e8000000c0c1820 */ /* 0x000fe20000400000 */
[----:B----4-:R-:W-:-:S03]  /*03e0*/  @P1 FMUL R15, R15, 0.25 ;  /* 0x3e8000000f0f1820 */ /* 0x010fc60000400000 */
[----:B------:R-:W-:Y:S01]  /*03f0*/  @!P2 FMUL R12, R12, 16777216 ;  /* 0x4b8000000c0ca820 */ /* 0x000fe20000400000 */
[----:B------:R-:W-:-:S05]  /*0400*/  @!P2 FMUL R15, R15, 16777216 ;  /* 0x4b8000000f0fa820 */ /* 0x000fca0000400000 */
[----:B------:R-:W2:Y:S02]  /*0410*/  MUFU.RCP R12, R12 ;  /* 0x0000000c000c7308 */ /* 0x000ea40000001000 */
[----:B--2---:R-:W-:Y:S01]  /*0420*/  FMUL R16, R12, R15 ;  /* 0x0000000f0c107220 */ /* 0x004fe20000400000 */
[----:B------:R-:W-:Y:S02]  /*0430*/  VIADD R15, R10, UR4 ;  /* 0x000000040a0f7c36 */ /* 0x000fe40008000000 */
[----:B-1----:R-:W1:Y:S02]  /*0440*/  LDC.64 R10, c[0x0][0x228] ;  /* 0x00008a00ff0a7b82 */ /* 0x002e640000000a00 */
[C---:B------:R-:W-:Y:S01]  /*0450*/  IMAD R12, R8.reuse, 0x4, R15 ;  /* 0x00000004080c7824 */ /* 0x040fe200078e020f */
[----:B------:R-:W-:-:S05]  /*0460*/  LEA R15, R8, UR4, 0x3 ;  /* 0x00000004080f7c11 */ /* 0x000fca000f8e18ff */
[----:B------:R-:W-:Y:S01]  /*0470*/  LDS R12, [R12+0x200] ;  /* 0x000200000c0c7984 */ /* 0x000fe20000000800 */
[----:B------:R-:W-:Y:S01]  /*0480*/  IMAD R21, R8, -0x4, R15 ;  /* 0xfffffffc08157824 */ /* 0x000fe200078e020f */
[----:B------:R-:W-:Y:S01]  /*0490*/  LEA R8, R7, UR4, 0x2 ;  /* 0x0000000407087c11 */ /* 0x000fe2000f8e10ff */
[----:B------:R-:W-:Y:S06]  /*04a0*/  BAR.SYNC.DEFER_BLOCKING 0x0 ;  /* 0x0000000000007b1d */ /* 0x000fec0000010000 */
[----:B------:R2:W-:Y:S02]  /*04b0*/  STS [R15], R16 ;  /* 0x000000100f007388 */ /* 0x0005e40000000800 */
[----:B------:R-:W-:Y:S01]  /*04c0*/  BAR.SYNC.DEFER_BLOCKING 0x0 ;  /* 0x0000000000007b1d */ /* 0x000fe20000010000 */
[----:B--2---:R-:W-:-:S07]  /*04d0*/  LOP3.LUT R15, R6, 0x1, R5, 0xf8, !PT ;  /* 0x00000001060f7812 */ /* 0x004fce00078ef805 */
[----:B------:R-:W2:Y:S01]  /*04e0*/  LDC.64 R6, c[0x0][0x230] ;  /* 0x00008c00ff067b82 */ /* 0x000ea20000000a00 */
[----:B------:R-:W-:Y:S02]  /*04f0*/  LOP3.LUT R5, R4, R13, RZ, 0xfc, !PT ;  /* 0x0000000d04057212 */ /* 0x000fe400078efcff */
[----:B------:R-:W-:Y:S02]  /*0500*/  ISETP.GE.AND P1, PT, R15, 0x19, PT ;  /* 0x000000190f00780c */ /* 0x000fe40003f26270 */
[----:B------:R-:W-:Y:S02]  /*0510*/  LOP3.LUT R4, R4, 0x40, R13, 0xfe, !PT ;  /* 0x0000004004047812 */ /* 0x000fe400078efe0d */
[C---:B------:R-:W-:Y:S01]  /*0520*/  ISETP.LT.AND P2, PT, R5.reuse, 0x60, !P1 ;  /* 0x000000600500780c */ /* 0x040fe20004f41270 */
[--C-:B------:R-:W-:Y:S01]  /*0530*/  IMAD R5, R5, 0x19, R15.reuse ;  /* 0x0000001905057824 */ /* 0x100fe200078e020f */
[C---:B------:R-:W-:Y:S01]  /*0540*/  ISETP.LT.AND P1, PT, R4.reuse, 0x60, !P1 ;  /* 0x000000600400780c */ /* 0x040fe20004f21270 */
[----:B------:R-:W-:-:S02]  /*0550*/  IMAD R15, R4, 0x19, R15 ;  /* 0x00000019040f7824 */ /* 0x000fc400078e020f */
[--C-:B-1----:R-:W-:Y:S01]  /*0560*/  IMAD.WIDE R4, R5, 0x4, R10.reuse ;  /* 0x0000000405047825 */ /* 0x102fe200078e020a */
[----:B------:R-:W1:Y:S03]  /*0570*/  LDS R17, [R17] ;  /* 0x0000000011117984 */ /* 0x000e660000000800 */
[----:B------:R-:W-:Y:S01]  /*0580*/  IMAD.WIDE R10, R15, 0x4, R10 ;  /* 0x000000040f0a7825 */ /* 0x000fe200078e020a */
[----:B------:R-:W3:Y:S01]  /*0590*/  LDS R19, [R18] ;  /* 0x0000000012137984 */ /* 0x000ee20000000800 */
[----:B------:R-:W-:Y:S02]  /*05a0*/  BAR.SYNC.DEFER_BLOCKING 0x0 ;  /* 0x0000000000007b1d */ /* 0x000fe40000010000 */
[----:B--2---:R-:W-:-:S04]  /*05b0*/  IMAD.WIDE R6, R0, 0x4, R6 ;  /* 0x0000000400067825 */ /* 0x004fc800078e0206 */
[----:B------:R-:W-:Y:S02]  /*05c0*/  STS [R21], R16 ;  /* 0x0000001015007388 */ /* 0x000fe40000000800 */
[----:B------:R-:W-:Y:S01]  /*05d0*/  BAR.SYNC.DEFER_BLOCKING 0x0 ;  /* 0x0000000000007b1d */ /* 0x000fe20000010000 */
[----:B-1----:R-:W-:Y:S01]  /*05e0*/  FMUL R17, R14, R17 ;  /* 0x000000110e117220 */ /* 0x002fe20000400000 */
[----:B---3--:R-:W-:-:S04]  /*05f0*/  FMUL R19, R12, R19 ;  /* 0x000000130c137220 */ /* 0x008fc80000400000 */
[----:B------:R-:W1:Y:S04]  /*0600*/  LDS.64 R8, [R8] ;  /* 0x0000000008087984 */ /* 0x000e680000000a00 */
[----:B------:R2:W-:Y:S04]  /*0610*/  @P2 STG.E desc[UR6][R4.64], R17 ;  /* 0x0000001104002986 */ /* 0x0005e8000c101906 */
[----:B------:R2:W-:Y:S01]  /*0620*/  @P1 STG.E desc[UR6][R10.64], R19 ;  /* 0x000000130a001986 */ /* 0x0005e2000c101906 */
[----:B-1----:R-:W-:Y:S01]  /*0630*/  FMUL R8, R8, R2 ;  /* 0x0000000208087220 */ /* 0x002fe20000400000 */
[----:B------:R-:W-:Y:S01]  /*0640*/  FMUL R9, R9, R3 ;  /* 0x0000000309097220 */ /* 0x000fe20000400000 */
[----:B--2---:R-:W-:Y:S06]  /*0650*/  @!P0 EXIT ;  /* 0x000000000000894d */ /* 0x004fec0003800000 */
[----:B------:R-:W-:Y:S01]  /*0660*/  STG.E.64 desc[UR6][R6.64], R8 ;  /* 0x0000000806007986 */ /* 0x000fe2000c101b06 */
[----:B------:R-:W-:Y:S05]  /*0670*/  EXIT ;  /* 0x000000000000794d */ /* 0x000fea0003800000 */
.L_x_0:
[----:B------:R-:W-:-:S00]  /*0680*/  BRA `(.L_x_0) ;  /* 0xfffffffc00fc7947 */ /* 0x000fc0000383ffff */
[----:B------:R-:W-:-:S00]  /*0690*/  NOP ;  /* 0x0000000000007918 */ /* 0x000fc00000000000 */
        /* <DEDUP_REMOVED lines=14> */
.L_x_1:


//--------------------- .nv.shared.triton_poi_fused__weight_norm_interface_convolution_6 --------------------------
	.section	.nv.shared.triton_poi_fused__weight_norm_interface_convolution_6,"aw",@nobits
	.sectionflags	@""
	.align	16
	.zero		1024


//--------------------- .nv.constant0.triton_poi_fused__weight_norm_interface_convolution_6 --------------------------
	.section	.nv.constant0.triton_poi_fused__weight_norm_interface_convolution_6,"a",@progbits
	.sectionflags	@""
	.align	4
.nv.constant0.triton_poi_fused__weight_norm_interface_convolution_6:
	.zero		576
